//
// Generated by NVIDIA NVVM Compiler
//
// Compiler Build ID: CL-36424714
// Cuda compilation tools, release 13.0, V13.0.88
// Based on NVVM 20.0.0
//

.version 9.0
.target sm_100
.address_size 64

	// .globl	_Z6warmupv
.extern .func  (.param .b32 func_retval0) vprintf
(
	.param .b64 vprintf_param_0,
	.param .b64 vprintf_param_1
)
;
.global .align 1 .b8 $str[18] = {119, 97, 114, 109, 117, 112, 32, 99, 111, 109, 112, 108, 101, 116, 101, 46, 10};

.visible .entry _Z6warmupv()
{
	.reg .pred 	%p<2>;
	.reg .b32 	%r<8>;
	.reg .b64 	%rd<3>;

	mov.u32 	%r1, %ctaid.x;
	mov.u32 	%r2, %ntid.x;
	mul.lo.s32 	%r3, %r1, %r2;
	mov.u32 	%r4, %tid.x;
	neg.s32 	%r5, %r4;
	setp.ne.s32 	%p1, %r3, %r5;
	@%p1 bra 	$L__BB0_2;
	mov.u64 	%rd1, $str;
	cvta.global.u64 	%rd2, %rd1;
	{ // callseq 0, 0
	.param .b64 param0;
	st.param.b64 	[param0], %rd2;
	.param .b64 param1;
	st.param.b64 	[param1], 0;
	.param .b32 retval0;
	call.uni (retval0), 
	vprintf, 
	(
	param0, 
	param1
	);
	ld.param.b32 	%r6, [retval0];
	} // callseq 0
$L__BB0_2:
	ret;

}
	// .globl	_Z15matrix_multiplyPKfS0_Pfiii
.visible .entry _Z15matrix_multiplyPKfS0_Pfiii(
	.param .u64 .ptr .align 1 _Z15matrix_multiplyPKfS0_Pfiii_param_0,
	.param .u64 .ptr .align 1 _Z15matrix_multiplyPKfS0_Pfiii_param_1,
	.param .u64 .ptr .align 1 _Z15matrix_multiplyPKfS0_Pfiii_param_2,
	.param .u32 _Z15matrix_multiplyPKfS0_Pfiii_param_3,
	.param .u32 _Z15matrix_multiplyPKfS0_Pfiii_param_4,
	.param .u32 _Z15matrix_multiplyPKfS0_Pfiii_param_5
)
{
	.reg .pred 	%p<13>;
	.reg .b32 	%r<41>;
	.reg .b32 	%f<68>;
	.reg .b64 	%rd<53>;

	ld.param.u64 	%rd7, [_Z15matrix_multiplyPKfS0_Pfiii_param_0];
	ld.param.u64 	%rd8, [_Z15matrix_multiplyPKfS0_Pfiii_param_1];
	ld.param.u64 	%rd6, [_Z15matrix_multiplyPKfS0_Pfiii_param_2];
	ld.param.u32 	%r20, [_Z15matrix_multiplyPKfS0_Pfiii_param_3];
	ld.param.u32 	%r18, [_Z15matrix_multiplyPKfS0_Pfiii_param_4];
	ld.param.u32 	%r19, [_Z15matrix_multiplyPKfS0_Pfiii_param_5];
	cvta.to.global.u64 	%rd1, %rd8;
	cvta.to.global.u64 	%rd2, %rd7;
	mov.u32 	%r21, %ctaid.x;
	mov.u32 	%r22, %ntid.x;
	mov.u32 	%r23, %tid.x;
	mad.lo.s32 	%r1, %r21, %r22, %r23;
	mov.u32 	%r24, %ctaid.y;
	mov.u32 	%r25, %ntid.y;
	mov.u32 	%r26, %tid.y;
	mad.lo.s32 	%r2, %r24, %r25, %r26;
	setp.ge.s32 	%p1, %r2, %r20;
	setp.ge.s32 	%p2, %r1, %r19;
	or.pred  	%p3, %p1, %p2;
	@%p3 bra 	$L__BB1_14;
	setp.lt.s32 	%p4, %r18, 1;
	mov.f32 	%f67, 0f00000000;
	@%p4 bra 	$L__BB1_13;
	mul.lo.s32 	%r3, %r18, %r2;
	and.b32  	%r4, %r18, 7;
	setp.lt.u32 	%p5, %r18, 8;
	mov.f32 	%f67, 0f00000000;
	mov.b32 	%r39, 0;
	@%p5 bra 	$L__BB1_5;
	and.b32  	%r39, %r18, 2147483640;
	neg.s32 	%r37, %r39;
	shl.b32 	%r7, %r19, 3;
	mul.wide.u32 	%rd9, %r3, 4;
	add.s64 	%rd10, %rd9, %rd2;
	add.s64 	%rd52, %rd10, 16;
	mov.f32 	%f67, 0f00000000;
	mul.wide.s32 	%rd13, %r19, 4;
	mov.u32 	%r36, %r1;
$L__BB1_4:
	.pragma "nounroll";
	ld.global.f32 	%f17, [%rd52+-16];
	mul.wide.s32 	%rd11, %r36, 4;
	add.s64 	%rd12, %rd1, %rd11;
	ld.global.f32 	%f18, [%rd12];
	fma.rn.f32 	%f19, %f17, %f18, %f67;
	ld.global.f32 	%f20, [%rd52+-12];
	add.s64 	%rd14, %rd12, %rd13;
	ld.global.f32 	%f21, [%rd14];
	fma.rn.f32 	%f22, %f20, %f21, %f19;
	ld.global.f32 	%f23, [%rd52+-8];
	add.s64 	%rd15, %rd14, %rd13;
	ld.global.f32 	%f24, [%rd15];
	fma.rn.f32 	%f25, %f23, %f24, %f22;
	ld.global.f32 	%f26, [%rd52+-4];
	add.s64 	%rd16, %rd15, %rd13;
	ld.global.f32 	%f27, [%rd16];
	fma.rn.f32 	%f28, %f26, %f27, %f25;
	ld.global.f32 	%f29, [%rd52];
	add.s64 	%rd17, %rd16, %rd13;
	ld.global.f32 	%f30, [%rd17];
	fma.rn.f32 	%f31, %f29, %f30, %f28;
	ld.global.f32 	%f32, [%rd52+4];
	add.s64 	%rd18, %rd17, %rd13;
	ld.global.f32 	%f33, [%rd18];
	fma.rn.f32 	%f34, %f32, %f33, %f31;
	ld.global.f32 	%f35, [%rd52+8];
	add.s64 	%rd19, %rd18, %rd13;
	ld.global.f32 	%f36, [%rd19];
	fma.rn.f32 	%f37, %f35, %f36, %f34;
	ld.global.f32 	%f38, [%rd52+12];
	add.s64 	%rd20, %rd19, %rd13;
	ld.global.f32 	%f39, [%rd20];
	fma.rn.f32 	%f67, %f38, %f39, %f37;
	add.s32 	%r37, %r37, 8;
	add.s32 	%r36, %r36, %r7;
	add.s64 	%rd52, %rd52, 32;
	setp.ne.s32 	%p6, %r37, 0;
	@%p6 bra 	$L__BB1_4;
$L__BB1_5:
	setp.eq.s32 	%p7, %r4, 0;
	@%p7 bra 	$L__BB1_13;
	and.b32  	%r13, %r18, 3;
	setp.lt.u32 	%p8, %r4, 4;
	@%p8 bra 	$L__BB1_8;
	add.s32 	%r28, %r39, %r3;
	mul.wide.u32 	%rd21, %r28, 4;
	add.s64 	%rd22, %rd2, %rd21;
	ld.global.f32 	%f41, [%rd22];
	mad.lo.s32 	%r29, %r39, %r19, %r1;
	mul.wide.s32 	%rd23, %r29, 4;
	add.s64 	%rd24, %rd1, %rd23;
	ld.global.f32 	%f42, [%rd24];
	fma.rn.f32 	%f43, %f41, %f42, %f67;
	cvt.u64.u32 	%rd25, %r3;
	cvt.u64.u32 	%rd26, %r39;
	add.s64 	%rd27, %rd26, %rd25;
	shl.b64 	%rd28, %rd27, 2;
	add.s64 	%rd29, %rd2, %rd28;
	ld.global.f32 	%f44, [%rd29+4];
	mul.wide.s32 	%rd30, %r19, 4;
	add.s64 	%rd31, %rd24, %rd30;
	ld.global.f32 	%f45, [%rd31];
	fma.rn.f32 	%f46, %f44, %f45, %f43;
	ld.global.f32 	%f47, [%rd29+8];
	add.s64 	%rd32, %rd31, %rd30;
	ld.global.f32 	%f48, [%rd32];
	fma.rn.f32 	%f49, %f47, %f48, %f46;
	ld.global.f32 	%f50, [%rd29+12];
	add.s64 	%rd33, %rd32, %rd30;
	ld.global.f32 	%f51, [%rd33];
	fma.rn.f32 	%f67, %f50, %f51, %f49;
	add.s32 	%r39, %r39, 4;
$L__BB1_8:
	setp.eq.s32 	%p9, %r13, 0;
	@%p9 bra 	$L__BB1_13;
	setp.eq.s32 	%p10, %r13, 1;
	@%p10 bra 	$L__BB1_11;
	add.s32 	%r30, %r39, %r3;
	mul.wide.u32 	%rd34, %r30, 4;
	add.s64 	%rd35, %rd2, %rd34;
	ld.global.f32 	%f53, [%rd35];
	mad.lo.s32 	%r31, %r39, %r19, %r1;
	mul.wide.s32 	%rd36, %r31, 4;
	add.s64 	%rd37, %rd1, %rd36;
	ld.global.f32 	%f54, [%rd37];
	fma.rn.f32 	%f55, %f53, %f54, %f67;
	cvt.u64.u32 	%rd38, %r3;
	cvt.u64.u32 	%rd39, %r39;
	add.s64 	%rd40, %rd39, %rd38;
	shl.b64 	%rd41, %rd40, 2;
	add.s64 	%rd42, %rd2, %rd41;
	ld.global.f32 	%f56, [%rd42+4];
	mul.wide.s32 	%rd43, %r19, 4;
	add.s64 	%rd44, %rd37, %rd43;
	ld.global.f32 	%f57, [%rd44];
	fma.rn.f32 	%f67, %f56, %f57, %f55;
	add.s32 	%r39, %r39, 2;
$L__BB1_11:
	and.b32  	%r32, %r18, 1;
	setp.eq.b32 	%p11, %r32, 1;
	not.pred 	%p12, %p11;
	@%p12 bra 	$L__BB1_13;
	add.s32 	%r33, %r39, %r3;
	mul.wide.u32 	%rd45, %r33, 4;
	add.s64 	%rd46, %rd2, %rd45;
	ld.global.f32 	%f58, [%rd46];
	mad.lo.s32 	%r34, %r39, %r19, %r1;
	mul.wide.s32 	%rd47, %r34, 4;
	add.s64 	%rd48, %rd1, %rd47;
	ld.global.f32 	%f59, [%rd48];
	fma.rn.f32 	%f67, %f58, %f59, %f67;
$L__BB1_13:
	mad.lo.s32 	%r35, %r19, %r2, %r1;
	cvta.to.global.u64 	%rd49, %rd6;
	mul.wide.s32 	%rd50, %r35, 4;
	add.s64 	%rd51, %rd49, %rd50;
	st.global.f32 	[%rd51], %f67;
$L__BB1_14:
	ret;

}


// ===== COMPILED SASS (sm_100) =====

	.target	sm_100

	.elftype	@"ET_EXEC"


//--------------------- .note.nv.tkinfo           --------------------------
	.section	.note.nv.tkinfo,"",@"SHT_NOTE"
	.sectionflags	@"SHF_NOTE_NV_TKINFO"
	.tkinfo
        /*0018*/ 	.word	0x00000002
        /*0030*/ 	.string	""
        /*0030*/ 	.string	"ptxas"
        /*0030*/ 	.string	"Cuda compilation tools, release 13.0, V13.0.88"
        /*0030*/ 	.string	"Build cuda_13.0.r13.0/compiler.36424714_0"
        /*0030*/ 	.string	"-arch sm_100 -m 64 "



//--------------------- .note.nv.cuinfo           --------------------------
	.section	.note.nv.cuinfo,"",@"SHT_NOTE"
	.sectionflags	@"SHF_NOTE_NV_CUINFO"
        /*0018*/ 	.short	0x0002
        /*001a*/ 	.short	0x0064
        /*001c*/ 	.short	0x0082
	.zero		2


//--------------------- .nv.info                  --------------------------
	.section	.nv.info,"",@"SHT_CUDA_INFO"
	.align	4


	//----- nvinfo : EIATTR_REGCOUNT
	.align		4
        /*0000*/ 	.byte	0x04, 0x2f
        /*0002*/ 	.short	(.L_2 - .L_1)
	.align		4
.L_1:
        /*0004*/ 	.word	index@(_Z6warmupv)
        /*0008*/ 	.word	0x00000018


	//----- nvinfo : EIATTR_FRAME_SIZE
	.align		4
.L_2:
        /*000c*/ 	.byte	0x04, 0x11
        /*000e*/ 	.short	(.L_4 - .L_3)
	.align		4
.L_3:
        /*0010*/ 	.word	index@(_Z6warmupv)
        /*0014*/ 	.word	0x00000000


	//----- nvinfo : EIATTR_REGCOUNT
	.align		4
.L_4:
        /*0018*/ 	.byte	0x04, 0x2f
        /*001a*/ 	.short	(.L_6 - .L_5)
	.align		4
.L_5:
        /*001c*/ 	.word	index@(_Z15matrix_multiplyPKfS0_Pfiii)
        /*0020*/ 	.word	0x00000020


	//----- nvinfo : EIATTR_FRAME_SIZE
	.align		4
.L_6:
        /*0024*/ 	.byte	0x04, 0x11
        /*0026*/ 	.short	(.L_8 - .L_7)
	.align		4
.L_7:
        /*0028*/ 	.word	index@(_Z15matrix_multiplyPKfS0_Pfiii)
        /*002c*/ 	.word	0x00000000


	//----- nvinfo : EIATTR_MIN_STACK_SIZE
	.align		4
.L_8:
        /*0030*/ 	.byte	0x04, 0x12
        /*0032*/ 	.short	(.L_10 - .L_9)
	.align		4
.L_9:
        /*0034*/ 	.word	index@(_Z15matrix_multiplyPKfS0_Pfiii)
        /*0038*/ 	.word	0x00000000


	//----- nvinfo : EIATTR_MIN_STACK_SIZE
	.align		4
.L_10:
        /*003c*/ 	.byte	0x04, 0x12
        /*003e*/ 	.short	(.L_12 - .L_11)
	.align		4
.L_11:
        /*0040*/ 	.word	index@(_Z6warmupv)
        /*0044*/ 	.word	0x00000000
.L_12:


//--------------------- .nv.compat                --------------------------
	.section	.nv.compat,"",@"SHT_CUDA_COMPAT_INFO"
	.align	4
        /*0000*/ 	.byte	0x02, 0x09, 0x00, 0x00, 0x02, 0x02, 0x01, 0x00, 0x02, 0x05, 0x05, 0x00, 0x03, 0x07, 0x01, 0x01
        /*0010*/ 	.byte	0x02, 0x03, 0x00, 0x00, 0x02, 0x06, 0x01, 0x00, 0x04, 0x0b, 0x08, 0x00, 0x09, 0x00, 0x00, 0x00
        /*0020*/ 	.byte	0x00, 0x00, 0x00, 0x00


//--------------------- .nv.info._Z15matrix_multiplyPKfS0_Pfiii --------------------------
	.section	.nv.info._Z15matrix_multiplyPKfS0_Pfiii,"",@"SHT_CUDA_INFO"
	.sectionflags	@""
	.align	4


	//----- nvinfo : EIATTR_CUDA_API_VERSION
	.align		4
        /*0000*/ 	.byte	0x04, 0x37
        /*0002*/ 	.short	(.L_14 - .L_13)
.L_13:
        /*0004*/ 	.word	0x00000082


	//----- nvinfo : EIATTR_KPARAM_INFO
	.align		4
.L_14:
        /*0008*/ 	.byte	0x04, 0x17
        /*000a*/ 	.short	(.L_16 - .L_15)
.L_15:
        /*000c*/ 	.word	0x00000000
        /*0010*/ 	.short	0x0005
        /*0012*/ 	.short	0x0020
        /*0014*/ 	.byte	0x00, 0xf0, 0x11, 0x00


	//----- nvinfo : EIATTR_KPARAM_INFO
	.align		4
.L_16:
        /*0018*/ 	.byte	0x04, 0x17
        /*001a*/ 	.short	(.L_18 - .L_17)
.L_17:
        /*001c*/ 	.word	0x00000000
        /*0020*/ 	.short	0x0004
        /*0022*/ 	.short	0x001c
        /*0024*/ 	.byte	0x00, 0xf0, 0x11, 0x00


	//----- nvinfo : EIATTR_KPARAM_INFO
	.align		4
.L_18:
        /*0028*/ 	.byte	0x04, 0x17
        /*002a*/ 	.short	(.L_20 - .L_19)
.L_19:
        /*002c*/ 	.word	0x00000000
        /*0030*/ 	.short	0x0003
        /*0032*/ 	.short	0x0018
        /*0034*/ 	.byte	0x00, 0xf0, 0x11, 0x00


	//----- nvinfo : EIATTR_KPARAM_INFO
	.align		4
.L_20:
        /*0038*/ 	.byte	0x04, 0x17
        /*003a*/ 	.short	(.L_22 - .L_21)
.L_21:
        /*003c*/ 	.word	0x00000000
        /*0040*/ 	.short	0x0002
        /*0042*/ 	.short	0x0010
        /*0044*/ 	.byte	0x00, 0xf5, 0x21, 0x00


	//----- nvinfo : EIATTR_KPARAM_INFO
	.align		4
.L_22:
        /*0048*/ 	.byte	0x04, 0x17
        /*004a*/ 	.short	(.L_24 - .L_23)
.L_23:
        /*004c*/ 	.word	0x00000000
        /*0050*/ 	.short	0x0001
        /*0052*/ 	.short	0x0008
        /*0054*/ 	.byte	0x00, 0xf5, 0x21, 0x00


	//----- nvinfo : EIATTR_KPARAM_INFO
	.align		4
.L_24:
        /*0058*/ 	.byte	0x04, 0x17
        /*005a*/ 	.short	(.L_26 - .L_25)
.L_25:
        /*005c*/ 	.word	0x00000000
        /*0060*/ 	.short	0x0000
        /*0062*/ 	.short	0x0000
        /*0064*/ 	.byte	0x00, 0xf5, 0x21, 0x00


	//----- nvinfo : EIATTR_SPARSE_MMA_MASK
	.align		4
.L_26:
        /*0068*/ 	.byte	0x03, 0x50
        /*006a*/ 	.short	0x0000


	//----- nvinfo : EIATTR_MAXREG_COUNT
	.align		4
        /*006c*/ 	.byte	0x03, 0x1b
        /*006e*/ 	.short	0x00ff


	//----- nvinfo : EIATTR_MERCURY_ISA_VERSION
	.align		4
        /*0070*/ 	.byte	0x03, 0x5f
        /*0072*/ 	.short	0x0101


	//----- nvinfo : EIATTR_VRC_CTA_INIT_COUNT
	.align		4
        /*0074*/ 	.byte	0x02, 0x4a
	.zero		1
	.zero		1


	//----- nvinfo : EIATTR_EXIT_INSTR_OFFSETS
	.align		4
        /*0078*/ 	.byte	0x04, 0x1c
        /*007a*/ 	.short	(.L_28 - .L_27)


	//   ....[0]....
.L_27:
        /*007c*/ 	.word	0x000000d0


	//   ....[1]....
        /*0080*/ 	.word	0x000008f0


	//----- nvinfo : EIATTR_CBANK_PARAM_SIZE
	.align		4
.L_28:
        /*0084*/ 	.byte	0x03, 0x19
        /*0086*/ 	.short	0x0024


	//----- nvinfo : EIATTR_PARAM_CBANK
	.align		4
        /*0088*/ 	.byte	0x04, 0x0a
        /*008a*/ 	.short	(.L_30 - .L_29)
	.align		4
.L_29:
        /*008c*/ 	.word	index@(.nv.constant0._Z15matrix_multiplyPKfS0_Pfiii)
        /*0090*/ 	.short	0x0380
        /*0092*/ 	.short	0x0024


	//----- nvinfo : EIATTR_SW_WAR
	.align		4
.L_30:
        /*0094*/ 	.byte	0x04, 0x36
        /*0096*/ 	.short	(.L_32 - .L_31)
.L_31:
        /*0098*/ 	.word	0x00000008
.L_32:


//--------------------- .nv.info._Z6warmupv       --------------------------
	.section	.nv.info._Z6warmupv,"",@"SHT_CUDA_INFO"
	.sectionflags	@""
	.align	4


	//----- nvinfo : EIATTR_CUDA_API_VERSION
	.align		4
        /*0000*/ 	.byte	0x04, 0x37
        /*0002*/ 	.short	(.L_34 - .L_33)
.L_33:
        /*0004*/ 	.word	0x00000082


	//----- nvinfo : EIATTR_SPARSE_MMA_MASK
	.align		4
.L_34:
        /*0008*/ 	.byte	0x03, 0x50
        /*000a*/ 	.short	0x0000


	//----- nvinfo : EIATTR_MAXREG_COUNT
	.align		4
        /*000c*/ 	.byte	0x03, 0x1b
        /*000e*/ 	.short	0x00ff


	//----- nvinfo : EIATTR_EXTERNS
	.align		4
        /*0010*/ 	.byte	0x04, 0x0f
        /*0012*/ 	.short	(.L_36 - .L_35)


	//   ....[0]....
	.align		4
.L_35:
        /*0014*/ 	.word	index@(vprintf)


	//----- nvinfo : EIATTR_MERCURY_ISA_VERSION
	.align		4
.L_36:
        /*0018*/ 	.byte	0x03, 0x5f
        /*001a*/ 	.short	0x0101


	//----- nvinfo : EIATTR_VRC_CTA_INIT_COUNT
	.align		4
        /*001c*/ 	.byte	0x02, 0x4a
	.zero		1
	.zero		1


	//----- nvinfo : EIATTR_SYSCALL_OFFSETS
	.align		4
        /*0020*/ 	.byte	0x04, 0x46
        /*0022*/ 	.short	(.L_38 - .L_37)


	//   ....[0]....
.L_37:
        /*0024*/ 	.word	0x000000f0


	//----- nvinfo : EIATTR_EXIT_INSTR_OFFSETS
	.align		4
.L_38:
        /*0028*/ 	.byte	0x04, 0x1c
        /*002a*/ 	.short	(.L_40 - .L_39)


	//   ....[0]....
.L_39:
        /*002c*/ 	.word	0x00000070


	//   ....[1]....
        /*0030*/ 	.word	0x00000100


	//----- nvinfo : EIATTR_CRS_STACK_SIZE
	.align		4
.L_40:
        /*0034*/ 	.byte	0x04, 0x1e
        /*0036*/ 	.short	(.L_42 - .L_41)
.L_41:
        /*0038*/ 	.word	0x00000000


	//----- nvinfo : EIATTR_SW_WAR
	.align		4
.L_42:
        /*003c*/ 	.byte	0x04, 0x36
        /*003e*/ 	.short	(.L_44 - .L_43)
.L_43:
        /*0040*/ 	.word	0x00000008
.L_44:


//--------------------- .nv.callgraph             --------------------------
	.section	.nv.callgraph,"",@"SHT_CUDA_CALLGRAPH"
	.align	4
	.sectionentsize	8
	.align		4
        /*0000*/ 	.word	0x00000000
	.align		4
        /*0004*/ 	.word	0xffffffff
	.align		4
        /*0008*/ 	.word	index@(_Z6warmupv)
	.align		4
        /*000c*/ 	.word	index@(vprintf)
	.align		4
        /*0010*/ 	.word	0x00000000
	.align		4
        /*0014*/ 	.word	0xfffffffe
	.align		4
        /*0018*/ 	.word	0x00000000
	.align		4
        /*001c*/ 	.word	0xfffffffd
	.align		4
        /*0020*/ 	.word	0x00000000
	.align		4
        /*0024*/ 	.word	0xfffffffc


//--------------------- .nv.constant4             --------------------------
	.section	.nv.constant4,"a",@progbits
	.align	8
	.align		8
.nv.constant4:
        /*0000*/ 	.dword	$str
	.align		8
        /*0008*/ 	.dword	vprintf


//--------------------- .text._Z15matrix_multiplyPKfS0_Pfiii --------------------------
	.section	.text._Z15matrix_multiplyPKfS0_Pfiii,"ax",@progbits
	.align	128
        .global         _Z15matrix_multiplyPKfS0_Pfiii
        .type           _Z15matrix_multiplyPKfS0_Pfiii,@function
        .size           _Z15matrix_multiplyPKfS0_Pfiii,(.L_x_7 - _Z15matrix_multiplyPKfS0_Pfiii)
        .other          _Z15matrix_multiplyPKfS0_Pfiii,@"STO_CUDA_ENTRY STV_DEFAULT"
_Z15matrix_multiplyPKfS0_Pfiii:
.text._Z15matrix_multiplyPKfS0_Pfiii:
[----:B------:R-:W-:Y:S01]  /*0000*/  LDC R1, c[0x0][0x37c] ;  /* 0x0000df00ff017b82 */ /* 0x000fe20000000800 */
[----:B------:R-:W0:Y:S07]  /*0010*/  S2R R3, SR_TID.X ;  /* 0x0000000000037919 */ /* 0x000e2e0000002100 */
[----:B------:R-:W0:Y:S01]  /*0020*/  S2UR UR4, SR_CTAID.X ;  /* 0x00000000000479c3 */ /* 0x000e220000002500 */
[----:B------:R-:W1:Y:S01]  /*0030*/  LDCU UR6, c[0x0][0x398] ;  /* 0x00007300ff0677ac */ /* 0x000e620008000800 */
[----:B------:R-:W2:Y:S06]  /*0040*/  S2R R5, SR_TID.Y ;  /* 0x0000000000057919 */ /* 0x000eac0000002200 */
[----:B------:R-:W0:Y:S08]  /*0050*/  LDC R0, c[0x0][0x360] ;  /* 0x0000d800ff007b82 */ /* 0x000e300000000800 */
[----:B------:R-:W2:Y:S08]  /*0060*/  S2UR UR5, SR_CTAID.Y ;  /* 0x00000000000579c3 */ /* 0x000eb00000002600 */
[----:B------:R-:W2:Y:S08]  /*0070*/  LDC R16, c[0x0][0x364] ;  /* 0x0000d900ff107b82 */ /* 0x000eb00000000800 */
[----:B------:R-:W3:Y:S01]  /*0080*/  LDC R17, c[0x0][0x3a0] ;  /* 0x0000e800ff117b82 */ /* 0x000ee20000000800 */
[----:B0-----:R-:W-:-:S02]  /*0090*/  IMAD R0, R0, UR4, R3 ;  /* 0x0000000400007c24 */ /* 0x001fc4000f8e0203 */
[----:B--2---:R-:W-:-:S03]  /*00a0*/  IMAD R16, R16, UR5, R5 ;  /* 0x0000000510107c24 */ /* 0x004fc6000f8e0205 */
[----:B---3--:R-:W-:-:S04]  /*00b0*/  ISETP.GE.AND P0, PT, R0, R17, PT ;  /* 0x000000110000720c */ /* 0x008fc80003f06270 */
[----:B-1----:R-:W-:-:S13]  /*00c0*/  ISETP.GE.OR P0, PT, R16, UR6, P0 ;  /* 0x0000000610007c0c */ /* 0x002fda0008706670 */
[----:B------:R-:W-:Y:S05]  /*00d0*/  @P0 EXIT ;  /* 0x000000000000094d */ /* 0x000fea0003800000 */
[----:B------:R-:W0:Y:S01]  /*00e0*/  LDC R19, c[0x0][0x39c] ;  /* 0x0000e700ff137b82 */ /* 0x000e220000000800 */
[----:B------:R-:W1:Y:S01]  /*00f0*/  LDCU.64 UR4, c[0x0][0x358] ;  /* 0x00006b00ff0477ac */ /* 0x000e620008000a00 */
[----:B------:R-:W-:Y:S01]  /*0100*/  HFMA2 R24, -RZ, RZ, 0, 0 ;  /* 0x00000000ff187431 */ /* 0x000fe200000001ff */
[----:B0-----:R-:W-:-:S13]  /*0110*/  ISETP.GE.AND P0, PT, R19, 0x1, PT ;  /* 0x000000011300780c */ /* 0x001fda0003f06270 */
[----:B-1----:R-:W-:Y:S05]  /*0120*/  @!P0 BRA `(.L_x_0) ;  /* 0x0000000400e08947 */ /* 0x002fea0003800000 */
[C---:B------:R-:W-:Y:S01]  /*0130*/  ISETP.GE.U32.AND P1, PT, R19.reuse, 0x8, PT ;  /* 0x000000081300780c */ /* 0x040fe20003f26070 */
[----:B------:R-:W-:Y:S01]  /*0140*/  IMAD R20, R16, R19, RZ ;  /* 0x0000001310147224 */ /* 0x000fe200078e02ff */
[----:B------:R-:W-:Y:S02]  /*0150*/  LOP3.LUT R27, R19, 0x7, RZ, 0xc0, !PT ;  /* 0x00000007131b7812 */ /* 0x000fe400078ec0ff */
[----:B------:R-:W-:Y:S02]  /*0160*/  MOV R24, RZ ;  /* 0x000000ff00187202 */ /* 0x000fe40000000f00 */
[----:B------:R-:W-:Y:S02]  /*0170*/  ISETP.NE.AND P0, PT, R27, RZ, PT ;  /* 0x000000ff1b00720c */ /* 0x000fe40003f05270 */
[----:B------:R-:W-:-:S05]  /*0180*/  MOV R21, RZ ;  /* 0x000000ff00157202 */ /* 0x000fca0000000f00 */
[----:B------:R-:W-:Y:S06]  /*0190*/  @!P1 BRA `(.L_x_1) ;  /* 0x0000000000c49947 */ /* 0x000fec0003800000 */
[----:B------:R-:W0:Y:S01]  /*01a0*/  LDC.64 R2, c[0x0][0x380] ;  /* 0x0000e000ff027b82 */ /* 0x000e220000000a00 */
[----:B------:R-:W-:Y:S02]  /*01b0*/  LOP3.LUT R21, R19, 0x7ffffff8, RZ, 0xc0, !PT ;  /* 0x7ffffff813157812 */ /* 0x000fe400078ec0ff */
[----:B------:R-:W-:Y:S02]  /*01c0*/  MOV R24, RZ ;  /* 0x000000ff00187202 */ /* 0x000fe40000000f00 */
[----:B------:R-:W-:Y:S02]  /*01d0*/  MOV R18, R0 ;  /* 0x0000000000127202 */ /* 0x000fe40000000f00 */
[----:B------:R-:W-:Y:S01]  /*01e0*/  IADD3 R22, PT, PT, -R21, RZ, RZ ;  /* 0x000000ff15167210 */ /* 0x000fe20007ffe1ff */
[----:B0-----:R-:W-:-:S03]  /*01f0*/  IMAD.WIDE.U32 R2, R20, 0x4, R2 ;  /* 0x0000000414027825 */ /* 0x001fc600078e0002 */
[----:B------:R-:W-:-:S04]  /*0200*/  IADD3 R4, P1, PT, R2, 0x10, RZ ;  /* 0x0000001002047810 */ /* 0x000fc80007f3e0ff */
[----:B------:R-:W-:-:S09]  /*0210*/  IADD3.X R5, PT, PT, RZ, R3, RZ, P1, !PT ;  /* 0x00000003ff057210 */ /* 0x000fd20000ffe4ff */
.L_x_2:
[----:B------:R-:W0:Y:S01]  /*0220*/  LDC.64 R14, c[0x0][0x388] ;  /* 0x0000e200ff0e7b82 */ /* 0x000e220000000a00 */
[----:B------:R-:W-:Y:S02]  /*0230*/  MOV R2, R4 ;  /* 0x0000000400027202 */ /* 0x000fe40000000f00 */
[----:B------:R-:W-:-:S05]  /*0240*/  MOV R3, R5 ;  /* 0x0000000500037202 */ /* 0x000fca0000000f00 */
[----:B------:R-:W2:Y:S04]  /*0250*/  LDG.E R25, desc[UR4][R2.64+-0x10] ;  /* 0xfffff00402197981 */ /* 0x000ea8000c1e1900 */
[----:B------:R-:W3:Y:S04]  /*0260*/  LDG.E R23, desc[UR4][R2.64+-0xc] ;  /* 0xfffff40402177981 */ /* 0x000ee8000c1e1900 */
[----:B------:R-:W4:Y:S04]  /*0270*/  LDG.E R29, desc[UR4][R2.64+-0x8] ;  /* 0xfffff804021d7981 */ /* 0x000f28000c1e1900 */
[----:B------:R-:W5:Y:S01]  /*0280*/  LDG.E R28, desc[UR4][R2.64+-0x4] ;  /* 0xfffffc04021c7981 */ /* 0x000f62000c1e1900 */
[----:B0-----:R-:W-:-:S05]  /*0290*/  IMAD.WIDE R14, R18, 0x4, R14 ;  /* 0x00000004120e7825 */ /* 0x001fca00078e020e */
[----:B------:R0:W2:Y:S01]  /*02a0*/  LDG.E R26, desc[UR4][R14.64] ;  /* 0x000000040e1a7981 */ /* 0x0000a2000c1e1900 */
[----:B------:R-:W-:-:S04]  /*02b0*/  IMAD.WIDE R12, R17, 0x4, R14 ;  /* 0x00000004110c7825 */ /* 0x000fc800078e020e */
[C---:B------:R-:W-:Y:S02]  /*02c0*/  IMAD.WIDE R4, R17.reuse, 0x4, R12 ;  /* 0x0000000411047825 */ /* 0x040fe400078e020c */
[----:B------:R-:W3:Y:S02]  /*02d0*/  LDG.E R12, desc[UR4][R12.64] ;  /* 0x000000040c0c7981 */ /* 0x000ee4000c1e1900 */
[C---:B------:R-:W-:Y:S02]  /*02e0*/  IMAD.WIDE R8, R17.reuse, 0x4, R4 ;  /* 0x0000000411087825 */ /* 0x040fe400078e0204 */
[----:B------:R-:W4:Y:S02]  /*02f0*/  LDG.E R4, desc[UR4][R4.64] ;  /* 0x0000000404047981 */ /* 0x000f24000c1e1900 */
[C---:B------:R-:W-:Y:S02]  /*0300*/  IMAD.WIDE R6, R17.reuse, 0x4, R8 ;  /* 0x0000000411067825 */ /* 0x040fe400078e0208 */
[----:B------:R-:W5:Y:S02]  /*0310*/  LDG.E R8, desc[UR4][R8.64] ;  /* 0x0000000408087981 */ /* 0x000f64000c1e1900 */
[----:B------:R-:W-:-:S02]  /*0320*/  IMAD.WIDE R10, R17, 0x4, R6 ;  /* 0x00000004110a7825 */ /* 0x000fc400078e0206 */
[----:B------:R-:W5:Y:S04]  /*0330*/  LDG.E R5, desc[UR4][R2.64] ;  /* 0x0000000402057981 */ /* 0x000f68000c1e1900 */
[----:B------:R-:W5:Y:S01]  /*0340*/  LDG.E R6, desc[UR4][R6.64] ;  /* 0x0000000406067981 */ /* 0x000f62000c1e1900 */
[----:B0-----:R-:W-:-:S03]  /*0350*/  IMAD.WIDE R14, R17, 0x4, R10 ;  /* 0x00000004110e7825 */ /* 0x001fc600078e020a */
[----:B------:R-:W5:Y:S04]  /*0360*/  LDG.E R10, desc[UR4][R10.64] ;  /* 0x000000040a0a7981 */ /* 0x000f68000c1e1900 */
[----:B------:R-:W5:Y:S04]  /*0370*/  LDG.E R13, desc[UR4][R14.64] ;  /* 0x000000040e0d7981 */ /* 0x000f68000c1e1900 */
[----:B------:R-:W5:Y:S04]  /*0380*/  LDG.E R7, desc[UR4][R2.64+0x4] ;  /* 0x0000040402077981 */ /* 0x000f68000c1e1900 */
[----:B------:R-:W5:Y:S01]  /*0390*/  LDG.E R9, desc[UR4][R2.64+0xc] ;  /* 0x00000c0402097981 */ /* 0x000f62000c1e1900 */
[----:B--2---:R-:W-:Y:S01]  /*03a0*/  FFMA R26, R25, R26, R24 ;  /* 0x0000001a191a7223 */ /* 0x004fe20000000018 */
[----:B------:R-:W-:-:S02]  /*03b0*/  IMAD.WIDE R24, R17, 0x4, R14 ;  /* 0x0000000411187825 */ /* 0x000fc400078e020e */
[----:B------:R-:W2:Y:S04]  /*03c0*/  LDG.E R14, desc[UR4][R2.64+0x8] ;  /* 0x00000804020e7981 */ /* 0x000ea8000c1e1900 */
[----:B------:R-:W2:Y:S01]  /*03d0*/  LDG.E R24, desc[UR4][R24.64] ;  /* 0x0000000418187981 */ /* 0x000ea2000c1e1900 */
[----:B---3--:R-:W-:Y:S01]  /*03e0*/  FFMA R12, R23, R12, R26 ;  /* 0x0000000c170c7223 */ /* 0x008fe2000000001a */
[----:B------:R-:W-:-:S03]  /*03f0*/  IADD3 R22, PT, PT, R22, 0x8, RZ ;  /* 0x0000000816167810 */ /* 0x000fc60007ffe0ff */
[----:B----4-:R-:W-:Y:S01]  /*0400*/  FFMA R29, R29, R4, R12 ;  /* 0x000000041d1d7223 */ /* 0x010fe2000000000c */
[----:B------:R-:W-:-:S03]  /*0410*/  ISETP.NE.AND P1, PT, R22, RZ, PT ;  /* 0x000000ff1600720c */ /* 0x000fc60003f25270 */
[----:B-----5:R-:W-:Y:S01]  /*0420*/  FFMA R8, R28, R8, R29 ;  /* 0x000000081c087223 */ /* 0x020fe2000000001d */
[----:B------:R-:W-:-:S03]  /*0430*/  IADD3 R4, P2, PT, R2, 0x20, RZ ;  /* 0x0000002002047810 */ /* 0x000fc60007f5e0ff */
[----:B------:R-:W-:Y:S01]  /*0440*/  FFMA R6, R5, R6, R8 ;  /* 0x0000000605067223 */ /* 0x000fe20000000008 */
[----:B------:R-:W-:Y:S02]  /*0450*/  IADD3.X R5, PT, PT, RZ, R3, RZ, P2, !PT ;  /* 0x00000003ff057210 */ /* 0x000fe400017fe4ff */
[----:B------:R-:W-:Y:S01]  /*0460*/  LEA R18, R17, R18, 0x3 ;  /* 0x0000001211127211 */ /* 0x000fe200078e18ff */
[----:B------:R-:W-:-:S04]  /*0470*/  FFMA R7, R7, R10, R6 ;  /* 0x0000000a07077223 */ /* 0x000fc80000000006 */
[----:B--2---:R-:W-:-:S04]  /*0480*/  FFMA R14, R14, R13, R7 ;  /* 0x0000000d0e0e7223 */ /* 0x004fc80000000007 */
[----:B------:R-:W-:Y:S01]  /*0490*/  FFMA R24, R9, R24, R14 ;  /* 0x0000001809187223 */ /* 0x000fe2000000000e */
[----:B------:R-:W-:Y:S06]  /*04a0*/  @P1 BRA `(.L_x_2) ;  /* 0xfffffffc005c1947 */ /* 0x000fec000383ffff */
.L_x_1:
[----:B------:R-:W-:Y:S05]  /*04b0*/  @!P0 BRA `(.L_x_0) ;  /* 0x0000000000fc8947 */ /* 0x000fea0003800000 */
[----:B------:R-:W-:Y:S02]  /*04c0*/  ISETP.GE.U32.AND P1, PT, R27, 0x4, PT ;  /* 0x000000041b00780c */ /* 0x000fe40003f26070 */
[----:B------:R-:W-:-:S04]  /*04d0*/  LOP3.LUT R14, R19, 0x3, RZ, 0xc0, !PT ;  /* 0x00000003130e7812 */ /* 0x000fc800078ec0ff */
[----:B------:R-:W-:-:S07]  /*04e0*/  ISETP.NE.AND P0, PT, R14, RZ, PT ;  /* 0x000000ff0e00720c */ /* 0x000fce0003f05270 */
[----:B------:R-:W-:Y:S06]  /*04f0*/  @!P1 BRA `(.L_x_3) ;  /* 0x00000000006c9947 */ /* 0x000fec0003800000 */
[----:B------:R-:W0:Y:S01]  /*0500*/  LDC.64 R4, c[0x0][0x388] ;  /* 0x0000e200ff047b82 */ /* 0x000e220000000a00 */
[----:B------:R-:W1:Y:S01]  /*0510*/  LDCU.64 UR6, c[0x0][0x380] ;  /* 0x00007000ff0677ac */ /* 0x000e620008000a00 */
[----:B------:R-:W-:Y:S01]  /*0520*/  IMAD R7, R21, R17, R0 ;  /* 0x0000001115077224 */ /* 0x000fe200078e0200 */
[CC--:B------:R-:W-:Y:S02]  /*0530*/  IADD3 R3, PT, PT, R20.reuse, R21.reuse, RZ ;  /* 0x0000001514037210 */ /* 0x0c0fe40007ffe0ff */
[----:B------:R-:W-:-:S03]  /*0540*/  IADD3 R8, P1, PT, R20, R21, RZ ;  /* 0x0000001514087210 */ /* 0x000fc60007f3e0ff */
[----:B------:R-:W2:Y:S01]  /*0550*/  LDC.64 R12, c[0x0][0x380] ;  /* 0x0000e000ff0c7b82 */ /* 0x000ea20000000a00 */
[----:B0-----:R-:W-:-:S04]  /*0560*/  IMAD.WIDE R4, R7, 0x4, R4 ;  /* 0x0000000407047825 */ /* 0x001fc800078e0204 */
[----:B------:R-:W-:Y:S02]  /*0570*/  IMAD.WIDE R6, R17, 0x4, R4 ;  /* 0x0000000411067825 */ /* 0x000fe400078e0204 */
[----:B------:R-:W3:Y:S02]  /*0580*/  LDG.E R4, desc[UR4][R4.64] ;  /* 0x0000000404047981 */ /* 0x000ee4000c1e1900 */
[----:B--2---:R-:W-:Y:S01]  /*0590*/  IMAD.WIDE.U32 R12, R3, 0x4, R12 ;  /* 0x00000004030c7825 */ /* 0x004fe200078e000c */
[----:B------:R-:W-:Y:S02]  /*05a0*/  IADD3.X R3, PT, PT, RZ, RZ, RZ, P1, !PT ;  /* 0x000000ffff037210 */ /* 0x000fe40000ffe4ff */
[----:B-1----:R-:W-:-:S03]  /*05b0*/  LEA R2, P1, R8, UR6, 0x2 ;  /* 0x0000000608027c11 */ /* 0x002fc6000f8210ff */
[----:B------:R-:W3:Y:S01]  /*05c0*/  LDG.E R13, desc[UR4][R12.64] ;  /* 0x000000040c0d7981 */ /* 0x000ee2000c1e1900 */
[----:B------:R-:W-:Y:S01]  /*05d0*/  LEA.HI.X R3, R8, UR7, R3, 0x2, P1 ;  /* 0x0000000708037c11 */ /* 0x000fe200088f1403 */
[C---:B------:R-:W-:Y:S02]  /*05e0*/  IMAD.WIDE R8, R17.reuse, 0x4, R6 ;  /* 0x0000000411087825 */ /* 0x040fe400078e0206 */
[----:B------:R-:W2:Y:S04]  /*05f0*/  LDG.E R6, desc[UR4][R6.64] ;  /* 0x0000000406067981 */ /* 0x000ea8000c1e1900 */
[----:B------:R-:W2:Y:S01]  /*0600*/  LDG.E R15, desc[UR4][R2.64+0x4] ;  /* 0x00000404020f7981 */ /* 0x000ea2000c1e1900 */
[----:B------:R-:W-:-:S03]  /*0610*/  IMAD.WIDE R10, R17, 0x4, R8 ;  /* 0x00000004110a7825 */ /* 0x000fc600078e0208 */
[----:B------:R-:W4:Y:S04]  /*0620*/  LDG.E R22, desc[UR4][R8.64] ;  /* 0x0000000408167981 */ /* 0x000f28000c1e1900 */
[----:B------:R-:W4:Y:S04]  /*0630*/  LDG.E R18, desc[UR4][R2.64+0x8] ;  /* 0x0000080402127981 */ /* 0x000f28000c1e1900 */
[----:B------:R-:W5:Y:S04]  /*0640*/  LDG.E R26, desc[UR4][R2.64+0xc] ;  /* 0x00000c04021a7981 */ /* 0x000f68000c1e1900 */
[----:B------:R-:W5:Y:S01]  /*0650*/  LDG.E R10, desc[UR4][R10.64] ;  /* 0x000000040a0a7981 */ /* 0x000f62000c1e1900 */
[----:B------:R-:W-:Y:S01]  /*0660*/  IADD3 R21, PT, PT, R21, 0x4, RZ ;  /* 0x0000000415157810 */ /* 0x000fe20007ffe0ff */
[----:B---3--:R-:W-:-:S04]  /*0670*/  FFMA R24, R13, R4, R24 ;  /* 0x000000040d187223 */ /* 0x008fc80000000018 */
[----:B--2---:R-:W-:-:S04]  /*0680*/  FFMA R15, R15, R6, R24 ;  /* 0x000000060f0f7223 */ /* 0x004fc80000000018 */
[----:B----4-:R-:W-:-:S04]  /*0690*/  FFMA R15, R18, R22, R15 ;  /* 0x00000016120f7223 */ /* 0x010fc8000000000f */
[----:B-----5:R-:W-:-:S07]  /*06a0*/  FFMA R24, R26, R10, R15 ;  /* 0x0000000a1a187223 */ /* 0x020fce000000000f */
.L_x_3:
[----:B------:R-:W-:Y:S05]  /*06b0*/  @!P0 BRA `(.L_x_0) ;  /* 0x00000000007c8947 */ /* 0x000fea0003800000 */
[----:B------:R-:W-:Y:S01]  /*06c0*/  ISETP.NE.AND P1, PT, R14, 0x1, PT ;  /* 0x000000010e00780c */ /* 0x000fe20003f25270 */
[----:B------:R-:W0:Y:S01]  /*06d0*/  LDC.64 R10, c[0x0][0x380] ;  /* 0x0000e000ff0a7b82 */ /* 0x000e220000000a00 */
[----:B------:R-:W-:-:S04]  /*06e0*/  LOP3.LUT R19, R19, 0x1, RZ, 0xc0, !PT ;  /* 0x0000000113137812 */ /* 0x000fc800078ec0ff */
[----:B------:R-:W-:-:S03]  /*06f0*/  ISETP.NE.U32.AND P0, PT, R19, 0x1, PT ;  /* 0x000000011300780c */ /* 0x000fc60003f05070 */
[----:B------:R-:W1:Y:S04]  /*0700*/  LDC.64 R8, c[0x0][0x388] ;  /* 0x0000e200ff087b82 */ /* 0x000e680000000a00 */
[CC--:B------:R-:W-:Y:S02]  /*0710*/  @P1 IADD3 R13, PT, PT, R20.reuse, R21.reuse, RZ ;  /* 0x00000015140d1210 */ /* 0x0c0fe40007ffe0ff */
[----:B------:R-:W-:Y:S02]  /*0720*/  @P1 IADD3 R12, P2, PT, R20, R21, RZ ;  /* 0x00000015140c1210 */ /* 0x000fe40007f5e0ff */
[----:B------:R-:W2:Y:S02]  /*0730*/  @P1 LDC.64 R2, c[0x0][0x380] ;  /* 0x0000e000ff021b82 */ /* 0x000ea40000000a00 */
[----:B------:R-:W-:-:S06]  /*0740*/  @P1 IADD3.X R14, PT, PT, RZ, RZ, RZ, P2, !PT ;  /* 0x000000ffff0e1210 */ /* 0x000fcc00017fe4ff */
[----:B------:R-:W3:Y:S01]  /*0750*/  LDC.64 R4, c[0x0][0x380] ;  /* 0x0000e000ff047b82 */ /* 0x000ee20000000a00 */
[----:B0-----:R-:W-:-:S04]  /*0760*/  @P1 IMAD.WIDE.U32 R10, R13, 0x4, R10 ;  /* 0x000000040d0a1825 */ /* 0x001fc800078e000a */
[C---:B------:R-:W-:Y:S01]  /*0770*/  @P1 IMAD R13, R21.reuse, R17, R0 ;  /* 0x00000011150d1224 */ /* 0x040fe200078e0200 */
[----:B------:R-:W-:Y:S01]  /*0780*/  @P1 IADD3 R21, PT, PT, R21, 0x2, RZ ;  /* 0x0000000215151810 */ /* 0x000fe20007ffe0ff */
[----:B------:R-:W4:Y:S01]  /*0790*/  @P1 LDG.E R11, desc[UR4][R10.64] ;  /* 0x000000040a0b1981 */ /* 0x000f22000c1e1900 */
[----:B------:R-:W0:Y:S01]  /*07a0*/  LDC.64 R6, c[0x0][0x388] ;  /* 0x0000e200ff067b82 */ /* 0x000e220000000a00 */
[----:B-1----:R-:W-:Y:S01]  /*07b0*/  @P1 IMAD.WIDE R8, R13, 0x4, R8 ;  /* 0x000000040d081825 */ /* 0x002fe200078e0208 */
[----:B------:R-:W-:Y:S02]  /*07c0*/  @!P0 IADD3 R15, PT, PT, R20, R21, RZ ;  /* 0x00000015140f8210 */ /* 0x000fe40007ffe0ff */
[----:B--2---:R-:W-:Y:S01]  /*07d0*/  @P1 LEA R2, P2, R12, R2, 0x2 ;  /* 0x000000020c021211 */ /* 0x004fe200078410ff */
[----:B------:R-:W-:-:S03]  /*07e0*/  @!P0 IMAD R21, R21, R17, R0 ;  /* 0x0000001115158224 */ /* 0x000fc600078e0200 */
[----:B------:R-:W-:Y:S01]  /*07f0*/  @P1 LEA.HI.X R3, R12, R3, R14, 0x2, P2 ;  /* 0x000000030c031211 */ /* 0x000fe200010f140e */
[----:B------:R-:W-:Y:S01]  /*0800*/  @P1 IMAD.WIDE R12, R17, 0x4, R8 ;  /* 0x00000004110c1825 */ /* 0x000fe200078e0208 */
[----:B------:R-:W4:Y:S03]  /*0810*/  @P1 LDG.E R14, desc[UR4][R8.64] ;  /* 0x00000004080e1981 */ /* 0x000f26000c1e1900 */
[----:B---3--:R-:W-:Y:S01]  /*0820*/  @!P0 IMAD.WIDE.U32 R4, R15, 0x4, R4 ;  /* 0x000000040f048825 */ /* 0x008fe200078e0004 */
[----:B------:R-:W2:Y:S04]  /*0830*/  @P1 LDG.E R2, desc[UR4][R2.64+0x4] ;  /* 0x0000040402021981 */ /* 0x000ea8000c1e1900 */
[----:B------:R-:W2:Y:S01]  /*0840*/  @P1 LDG.E R12, desc[UR4][R12.64] ;  /* 0x000000040c0c1981 */ /* 0x000ea2000c1e1900 */
[----:B0-----:R-:W-:-:S03]  /*0850*/  @!P0 IMAD.WIDE R6, R21, 0x4, R6 ;  /* 0x0000000415068825 */ /* 0x001fc600078e0206 */
[----:B------:R-:W3:Y:S04]  /*0860*/  @!P0 LDG.E R5, desc[UR4][R4.64] ;  /* 0x0000000404058981 */ /* 0x000ee8000c1e1900 */
[----:B------:R-:W3:Y:S01]  /*0870*/  @!P0 LDG.E R6, desc[UR4][R6.64] ;  /* 0x0000000406068981 */ /* 0x000ee2000c1e1900 */
[----:B----4-:R-:W-:-:S04]  /*0880*/  @P1 FFMA R11, R11, R14, R24 ;  /* 0x0000000e0b0b1223 */ /* 0x010fc80000000018 */
[----:B--2---:R-:W-:-:S04]  /*0890*/  @P1 FFMA R24, R2, R12, R11 ;  /* 0x0000000c02181223 */ /* 0x004fc8000000000b */
[----:B---3--:R-:W-:-:S07]  /*08a0*/  @!P0 FFMA R24, R5, R6, R24 ;  /* 0x0000000605188223 */ /* 0x008fce0000000018 */
.L_x_0:
[----:B------:R-:W0:Y:S01]  /*08b0*/  LDC.64 R2, c[0x0][0x390] ;  /* 0x0000e400ff027b82 */ /* 0x000e220000000a00 */
[----:B------:R-:W-:-:S04]  /*08c0*/  IMAD R17, R16, R17, R0 ;  /* 0x0000001110117224 */ /* 0x000fc800078e0200 */
[----:B0-----:R-:W-:-:S05]  /*08d0*/  IMAD.WIDE R2, R17, 0x4, R2 ;  /* 0x0000000411027825 */ /* 0x001fca00078e0202 */
[----:B------:R-:W-:Y:S01]  /*08e0*/  STG.E desc[UR4][R2.64], R24 ;  /* 0x0000001802007986 */ /* 0x000fe2000c101904 */
[----:B------:R-:W-:Y:S05]  /*08f0*/  EXIT ;  /* 0x000000000000794d */ /* 0x000fea0003800000 */
.L_x_4:
[----:B------:R-:W-:-:S00]  /*0900*/  BRA `(.L_x_4) ;  /* 0xfffffffc00fc7947 */ /* 0x000fc0000383ffff */
[----:B------:R-:W-:-:S00]  /*0910*/  NOP ;  /* 0x0000000000007918 */ /* 0x000fc00000000000 */
        /* <DEDUP_REMOVED lines=14> */
.L_x_7:


//--------------------- .text._Z6warmupv          --------------------------
	.section	.text._Z6warmupv,"ax",@progbits
	.align	128
        .global         _Z6warmupv
        .type           _Z6warmupv,@function
        .size           _Z6warmupv,(.L_x_8 - _Z6warmupv)
        .other          _Z6warmupv,@"STO_CUDA_ENTRY STV_DEFAULT"
_Z6warmupv:
.text._Z6warmupv:
[----:B------:R-:W0:Y:S01]  /*0000*/  LDC R1, c[0x0][0x37c] ;  /* 0x0000df00ff017b82 */ /* 0x000e220000000800 */
[----:B------:R-:W1:Y:S07]  /*0010*/  S2R R0, SR_TID.X ;  /* 0x0000000000007919 */ /* 0x000e6e0000002100 */
[----:B------:R-:W2:Y:S01]  /*0020*/  S2UR UR4, SR_CTAID.X ;  /* 0x00000000000479c3 */ /* 0x000ea20000002500 */
[----:B------:R-:W2:Y:S02]  /*0030*/  LDCU UR5, c[0x0][0x360] ;  /* 0x00006c00ff0577ac */ /* 0x000ea40008000800 */
[----:B--2---:R-:W-:Y:S01]  /*0040*/  UIMAD UR4, UR4, UR5, URZ ;  /* 0x00000005040472a4 */ /* 0x004fe2000f8e02ff */
[----:B-1----:R-:W-:-:S05]  /*0050*/  IMAD.MOV R0, RZ, RZ, -R0 ;  /* 0x000000ffff007224 */ /* 0x002fca00078e0a00 */
[----:B------:R-:W-:-:S13]  /*0060*/  ISETP.NE.AND P0, PT, R0, UR4, PT ;  /* 0x0000000400007c0c */ /* 0x000fda000bf05270 */
[----:B0-----:R-:W-:Y:S05]  /*0070*/  @P0 EXIT ;  /* 0x000000000000094d */ /* 0x001fea0003800000 */
[----:B------:R-:W-:Y:S01]  /*0080*/  MOV R0, 0x8 ;  /* 0x0000000800007802 */ /* 0x000fe20000000f00 */
[----:B------:R-:W0:Y:S01]  /*0090*/  LDCU.64 UR4, c[0x4][URZ] ;  /* 0x01000000ff0477ac */ /* 0x000e220008000a00 */
[----:B------:R-:W-:Y:S02]  /*00a0*/  CS2R R6, SRZ ;  /* 0x0000000000067805 */ /* 0x000fe4000001ff00 */
[----:B------:R1:W2:Y:S01]  /*00b0*/  LDC.64 R2, c[0x4][R0] ;  /* 0x0100000000027b82 */ /* 0x0002a20000000a00 */
[----:B0-----:R-:W-:Y:S02]  /*00c0*/  IMAD.U32 R4, RZ, RZ, UR4 ;  /* 0x00000004ff047e24 */ /* 0x001fe4000f8e00ff */
[----:B-1----:R-:W-:-:S07]  /*00d0*/  IMAD.U32 R5, RZ, RZ, UR5 ;  /* 0x00000005ff057e24 */ /* 0x002fce000f8e00ff */
[----:B------:R-:W-:-:S07]  /*00e0*/  LEPC R20, `(.L_x_5) ;  /* 0x000000001014794e */ /* 0x000fce0000000000 */
[----:B--2---:R-:W-:Y:S05]  /*00f0*/  CALL.ABS.NOINC R2 ;  /* 0x0000000002007343 */ /* 0x004fea0003c00000 */
.L_x_5:
[----:B------:R-:W-:Y:S05]  /*0100*/  EXIT ;  /* 0x000000000000794d */ /* 0x000fea0003800000 */
.L_x_6:
        /* <DEDUP_REMOVED lines=15> */
.L_x_8:


//--------------------- .nv.global.init           --------------------------
	.section	.nv.global.init,"aw",@progbits
.nv.global.init:
	.type		$str,@object
	.size		$str,(.L_0 - $str)
$str:
        /*0000*/ 	.byte	0x77, 0x61, 0x72, 0x6d, 0x75, 0x70, 0x20, 0x63, 0x6f, 0x6d, 0x70, 0x6c, 0x65, 0x74, 0x65, 0x2e
        /*0010*/ 	.byte	0x0a, 0x00
.L_0:


//--------------------- .nv.shared.reserved.0     --------------------------
	.section	.nv.shared.reserved.0,"aw",@nobits
	.weak		__nv_reservedSMEM_offset_0_alias
	.size		__nv_reservedSMEM_offset_0_alias, 0, 64
	.other		__nv_reservedSMEM_offset_0_alias,@"STO_CUDA_RESERVED_SHARED STV_DEFAULT"
__nv_reservedSMEM_offset_0_alias:
	.zero		0
	.zero		64


//--------------------- .nv.constant0._Z15matrix_multiplyPKfS0_Pfiii --------------------------
	.section	.nv.constant0._Z15matrix_multiplyPKfS0_Pfiii,"a",@progbits
	.sectionflags	@""
	.align	4
.nv.constant0._Z15matrix_multiplyPKfS0_Pfiii:
	.zero		932


//--------------------- .nv.constant0._Z6warmupv  --------------------------
	.section	.nv.constant0._Z6warmupv,"a",@progbits
	.sectionflags	@""
	.align	4
.nv.constant0._Z6warmupv:
	.zero		896


//--------------------- SYMBOLS --------------------------

	.type		.nv.reservedSmem.offset0,@object
	.size		.nv.reservedSmem.offset0,0x4
	.type		vprintf,@function
